//
// Generated by NVIDIA NVVM Compiler
//
// Compiler Build ID: CL-36424714
// Cuda compilation tools, release 13.0, V13.0.88
// Based on NVVM 20.0.0
//

.version 9.0
.target sm_100
.address_size 64

	// .globl	_Z23MatrixMulKernel_col_majPdS_S_iiii
.extern .shared .align 16 .b8 buffer[];

.visible .entry _Z23MatrixMulKernel_col_majPdS_S_iiii(
	.param .u64 .ptr .align 1 _Z23MatrixMulKernel_col_majPdS_S_iiii_param_0,
	.param .u64 .ptr .align 1 _Z23MatrixMulKernel_col_majPdS_S_iiii_param_1,
	.param .u64 .ptr .align 1 _Z23MatrixMulKernel_col_majPdS_S_iiii_param_2,
	.param .u32 _Z23MatrixMulKernel_col_majPdS_S_iiii_param_3,
	.param .u32 _Z23MatrixMulKernel_col_majPdS_S_iiii_param_4,
	.param .u32 _Z23MatrixMulKernel_col_majPdS_S_iiii_param_5,
	.param .u32 _Z23MatrixMulKernel_col_majPdS_S_iiii_param_6
)
{
	.reg .pred 	%p<20>;
	.reg .b32 	%r<103>;
	.reg .b64 	%rd<13>;
	.reg .b64 	%fd<79>;

	ld.param.u64 	%rd3, [_Z23MatrixMulKernel_col_majPdS_S_iiii_param_0];
	ld.param.u64 	%rd4, [_Z23MatrixMulKernel_col_majPdS_S_iiii_param_1];
	ld.param.u64 	%rd5, [_Z23MatrixMulKernel_col_majPdS_S_iiii_param_2];
	ld.param.u32 	%r34, [_Z23MatrixMulKernel_col_majPdS_S_iiii_param_3];
	ld.param.u32 	%r35, [_Z23MatrixMulKernel_col_majPdS_S_iiii_param_4];
	ld.param.u32 	%r36, [_Z23MatrixMulKernel_col_majPdS_S_iiii_param_5];
	ld.param.u32 	%r37, [_Z23MatrixMulKernel_col_majPdS_S_iiii_param_6];
	mov.u32 	%r38, %ctaid.x;
	mov.u32 	%r39, %ctaid.y;
	mov.u32 	%r1, %tid.x;
	mov.u32 	%r2, %tid.y;
	mov.u32 	%r40, %ntid.y;
	mad.lo.s32 	%r3, %r39, %r40, %r2;
	mov.u32 	%r41, %ntid.x;
	mad.lo.s32 	%r4, %r38, %r41, %r1;
	div.s32 	%r5, %r36, %r37;
	setp.lt.s32 	%p1, %r5, 1;
	mov.f64 	%fd77, 0d0000000000000000;
	@%p1 bra 	$L__BB0_19;
	mul.lo.s32 	%r43, %r37, %r37;
	shl.b32 	%r44, %r43, 3;
	mov.u32 	%r45, buffer;
	add.s32 	%r6, %r45, %r44;
	mul.lo.s32 	%r7, %r37, %r2;
	mul.lo.s32 	%r8, %r36, %r3;
	and.b32  	%r9, %r37, 7;
	and.b32  	%r10, %r37, 3;
	and.b32  	%r11, %r37, 2147483640;
	and.b32  	%r12, %r37, 1;
	neg.s32 	%r13, %r11;
	shl.b32 	%r46, %r1, 3;
	add.s32 	%r47, %r44, %r46;
	add.s32 	%r14, %r45, %r47;
	shl.b32 	%r15, %r37, 6;
	shl.b32 	%r48, %r7, 3;
	add.s32 	%r49, %r48, %r45;
	add.s32 	%r16, %r49, 32;
	shl.b32 	%r17, %r37, 3;
	cvta.to.global.u64 	%rd1, %rd3;
	cvta.to.global.u64 	%rd2, %rd4;
	mov.f64 	%fd77, 0d0000000000000000;
	mov.b32 	%r96, 0;
$L__BB0_2:
	setp.ge.s32 	%p2, %r3, %r34;
	mul.lo.s32 	%r19, %r96, %r37;
	add.s32 	%r50, %r19, %r1;
	setp.ge.s32 	%p3, %r50, %r36;
	mov.f64 	%fd68, 0d0000000000000000;
	or.pred  	%p4, %p2, %p3;
	@%p4 bra 	$L__BB0_4;
	add.s32 	%r51, %r50, %r8;
	mul.wide.s32 	%rd6, %r51, 8;
	add.s64 	%rd7, %rd1, %rd6;
	ld.global.f64 	%fd68, [%rd7];
$L__BB0_4:
	setp.ge.s32 	%p5, %r4, %r35;
	add.s32 	%r52, %r7, %r1;
	shl.b32 	%r53, %r52, 3;
	mov.u32 	%r54, buffer;
	add.s32 	%r55, %r54, %r53;
	st.shared.f64 	[%r55], %fd68;
	add.s32 	%r21, %r19, %r2;
	setp.ge.s32 	%p6, %r21, %r36;
	mov.f64 	%fd69, 0d0000000000000000;
	or.pred  	%p7, %p5, %p6;
	@%p7 bra 	$L__BB0_6;
	mad.lo.s32 	%r57, %r21, %r35, %r4;
	mul.wide.s32 	%rd8, %r57, 8;
	add.s64 	%rd9, %rd2, %rd8;
	ld.global.f64 	%fd69, [%rd9];
$L__BB0_6:
	setp.lt.s32 	%p8, %r37, 1;
	add.s32 	%r58, %r7, %r1;
	shl.b32 	%r59, %r58, 3;
	add.s32 	%r60, %r6, %r59;
	st.shared.f64 	[%r60], %fd69;
	bar.sync 	0;
	@%p8 bra 	$L__BB0_18;
	setp.lt.u32 	%p9, %r37, 8;
	mov.b32 	%r101, 0;
	@%p9 bra 	$L__BB0_10;
	mov.u32 	%r97, %r16;
	mov.u32 	%r98, %r14;
	mov.u32 	%r99, %r13;
$L__BB0_9:
	.pragma "nounroll";
	ld.shared.f64 	%fd24, [%r97+-32];
	ld.shared.f64 	%fd25, [%r98];
	fma.rn.f64 	%fd26, %fd24, %fd25, %fd77;
	ld.shared.f64 	%fd27, [%r97+-24];
	add.s32 	%r62, %r98, %r17;
	ld.shared.f64 	%fd28, [%r62];
	fma.rn.f64 	%fd29, %fd27, %fd28, %fd26;
	ld.shared.f64 	%fd30, [%r97+-16];
	add.s32 	%r63, %r62, %r17;
	ld.shared.f64 	%fd31, [%r63];
	fma.rn.f64 	%fd32, %fd30, %fd31, %fd29;
	ld.shared.f64 	%fd33, [%r97+-8];
	add.s32 	%r64, %r63, %r17;
	ld.shared.f64 	%fd34, [%r64];
	fma.rn.f64 	%fd35, %fd33, %fd34, %fd32;
	ld.shared.f64 	%fd36, [%r97];
	add.s32 	%r65, %r64, %r17;
	ld.shared.f64 	%fd37, [%r65];
	fma.rn.f64 	%fd38, %fd36, %fd37, %fd35;
	ld.shared.f64 	%fd39, [%r97+8];
	add.s32 	%r66, %r65, %r17;
	ld.shared.f64 	%fd40, [%r66];
	fma.rn.f64 	%fd41, %fd39, %fd40, %fd38;
	ld.shared.f64 	%fd42, [%r97+16];
	add.s32 	%r67, %r66, %r17;
	ld.shared.f64 	%fd43, [%r67];
	fma.rn.f64 	%fd44, %fd42, %fd43, %fd41;
	ld.shared.f64 	%fd45, [%r97+24];
	add.s32 	%r68, %r67, %r17;
	ld.shared.f64 	%fd46, [%r68];
	fma.rn.f64 	%fd77, %fd45, %fd46, %fd44;
	add.s32 	%r99, %r99, 8;
	add.s32 	%r98, %r98, %r15;
	add.s32 	%r97, %r97, 64;
	setp.ne.s32 	%p10, %r99, 0;
	mov.u32 	%r101, %r11;
	@%p10 bra 	$L__BB0_9;
$L__BB0_10:
	setp.eq.s32 	%p11, %r9, 0;
	@%p11 bra 	$L__BB0_18;
	add.s32 	%r69, %r9, -1;
	setp.lt.u32 	%p12, %r69, 3;
	@%p12 bra 	$L__BB0_13;
	add.s32 	%r70, %r101, %r7;
	shl.b32 	%r71, %r70, 3;
	mov.u32 	%r72, buffer;
	add.s32 	%r73, %r72, %r71;
	ld.shared.f64 	%fd48, [%r73];
	mad.lo.s32 	%r74, %r101, %r37, %r1;
	shl.b32 	%r75, %r74, 3;
	add.s32 	%r76, %r6, %r75;
	ld.shared.f64 	%fd49, [%r76];
	fma.rn.f64 	%fd50, %fd48, %fd49, %fd77;
	ld.shared.f64 	%fd51, [%r73+8];
	add.s32 	%r77, %r76, %r17;
	ld.shared.f64 	%fd52, [%r77];
	fma.rn.f64 	%fd53, %fd51, %fd52, %fd50;
	ld.shared.f64 	%fd54, [%r73+16];
	add.s32 	%r78, %r77, %r17;
	ld.shared.f64 	%fd55, [%r78];
	fma.rn.f64 	%fd56, %fd54, %fd55, %fd53;
	ld.shared.f64 	%fd57, [%r73+24];
	add.s32 	%r79, %r78, %r17;
	ld.shared.f64 	%fd58, [%r79];
	fma.rn.f64 	%fd77, %fd57, %fd58, %fd56;
	add.s32 	%r101, %r101, 4;
$L__BB0_13:
	setp.eq.s32 	%p13, %r10, 0;
	@%p13 bra 	$L__BB0_18;
	setp.eq.s32 	%p14, %r10, 1;
	@%p14 bra 	$L__BB0_16;
	add.s32 	%r80, %r101, %r7;
	shl.b32 	%r81, %r80, 3;
	mov.u32 	%r82, buffer;
	add.s32 	%r83, %r82, %r81;
	ld.shared.f64 	%fd60, [%r83];
	mad.lo.s32 	%r84, %r101, %r37, %r1;
	shl.b32 	%r85, %r84, 3;
	add.s32 	%r86, %r6, %r85;
	ld.shared.f64 	%fd61, [%r86];
	fma.rn.f64 	%fd62, %fd60, %fd61, %fd77;
	ld.shared.f64 	%fd63, [%r83+8];
	add.s32 	%r87, %r86, %r17;
	ld.shared.f64 	%fd64, [%r87];
	fma.rn.f64 	%fd77, %fd63, %fd64, %fd62;
	add.s32 	%r101, %r101, 2;
$L__BB0_16:
	setp.eq.s32 	%p15, %r12, 0;
	@%p15 bra 	$L__BB0_18;
	add.s32 	%r88, %r101, %r7;
	shl.b32 	%r89, %r88, 3;
	mov.u32 	%r90, buffer;
	add.s32 	%r91, %r90, %r89;
	ld.shared.f64 	%fd65, [%r91];
	mad.lo.s32 	%r92, %r101, %r37, %r1;
	shl.b32 	%r93, %r92, 3;
	add.s32 	%r94, %r6, %r93;
	ld.shared.f64 	%fd66, [%r94];
	fma.rn.f64 	%fd77, %fd65, %fd66, %fd77;
$L__BB0_18:
	bar.sync 	0;
	add.s32 	%r96, %r96, 1;
	setp.ne.s32 	%p16, %r96, %r5;
	@%p16 bra 	$L__BB0_2;
$L__BB0_19:
	setp.ge.s32 	%p17, %r3, %r34;
	setp.ge.s32 	%p18, %r4, %r35;
	or.pred  	%p19, %p17, %p18;
	@%p19 bra 	$L__BB0_21;
	mad.lo.s32 	%r95, %r35, %r3, %r4;
	cvta.to.global.u64 	%rd10, %rd5;
	mul.wide.s32 	%rd11, %r95, 8;
	add.s64 	%rd12, %rd10, %rd11;
	st.global.f64 	[%rd12], %fd77;
$L__BB0_21:
	ret;

}


// ===== COMPILED SASS (sm_100) =====

	.target	sm_100

	.elftype	@"ET_EXEC"


//--------------------- .note.nv.tkinfo           --------------------------
	.section	.note.nv.tkinfo,"",@"SHT_NOTE"
	.sectionflags	@"SHF_NOTE_NV_TKINFO"
	.tkinfo
        /*0018*/ 	.word	0x00000002
        /*0030*/ 	.string	""
        /*0030*/ 	.string	"ptxas"
        /*0030*/ 	.string	"Cuda compilation tools, release 13.0, V13.0.88"
        /*0030*/ 	.string	"Build cuda_13.0.r13.0/compiler.36424714_0"
        /*0030*/ 	.string	"-arch sm_100 -m 64 "



//--------------------- .note.nv.cuinfo           --------------------------
	.section	.note.nv.cuinfo,"",@"SHT_NOTE"
	.sectionflags	@"SHF_NOTE_NV_CUINFO"
        /*0018*/ 	.short	0x0002
        /*001a*/ 	.short	0x0064
        /*001c*/ 	.short	0x0082
	.zero		2


//--------------------- .nv.info                  --------------------------
	.section	.nv.info,"",@"SHT_CUDA_INFO"
	.align	4


	//----- nvinfo : EIATTR_REGCOUNT
	.align		4
        /*0000*/ 	.byte	0x04, 0x2f
        /*0002*/ 	.short	(.L_1 - .L_0)
	.align		4
.L_0:
        /*0004*/ 	.word	index@(_Z23MatrixMulKernel_col_majPdS_S_iiii)
        /*0008*/ 	.word	0x00000020


	//----- nvinfo : EIATTR_FRAME_SIZE
	.align		4
.L_1:
        /*000c*/ 	.byte	0x04, 0x11
        /*000e*/ 	.short	(.L_3 - .L_2)
	.align		4
.L_2:
        /*0010*/ 	.word	index@(_Z23MatrixMulKernel_col_majPdS_S_iiii)
        /*0014*/ 	.word	0x00000000


	//----- nvinfo : EIATTR_MIN_STACK_SIZE
	.align		4
.L_3:
        /*0018*/ 	.byte	0x04, 0x12
        /*001a*/ 	.short	(.L_5 - .L_4)
	.align		4
.L_4:
        /*001c*/ 	.word	index@(_Z23MatrixMulKernel_col_majPdS_S_iiii)
        /*0020*/ 	.word	0x00000000
.L_5:


//--------------------- .nv.compat                --------------------------
	.section	.nv.compat,"",@"SHT_CUDA_COMPAT_INFO"
	.align	4
        /*0000*/ 	.byte	0x02, 0x09, 0x00, 0x00, 0x02, 0x02, 0x01, 0x00, 0x02, 0x05, 0x05, 0x00, 0x03, 0x07, 0x01, 0x01
        /*0010*/ 	.byte	0x02, 0x03, 0x00, 0x00, 0x02, 0x06, 0x01, 0x00, 0x04, 0x0b, 0x08, 0x00, 0x01, 0x00, 0x00, 0x00
        /*0020*/ 	.byte	0x00, 0x00, 0x00, 0x00


//--------------------- .nv.info._Z23MatrixMulKernel_col_majPdS_S_iiii --------------------------
	.section	.nv.info._Z23MatrixMulKernel_col_majPdS_S_iiii,"",@"SHT_CUDA_INFO"
	.sectionflags	@""
	.align	4


	//----- nvinfo : EIATTR_CUDA_API_VERSION
	.align		4
        /*0000*/ 	.byte	0x04, 0x37
        /*0002*/ 	.short	(.L_7 - .L_6)
.L_6:
        /*0004*/ 	.word	0x00000082


	//----- nvinfo : EIATTR_KPARAM_INFO
	.align		4
.L_7:
        /*0008*/ 	.byte	0x04, 0x17
        /*000a*/ 	.short	(.L_9 - .L_8)
.L_8:
        /*000c*/ 	.word	0x00000000
        /*0010*/ 	.short	0x0006
        /*0012*/ 	.short	0x0024
        /*0014*/ 	.byte	0x00, 0xf0, 0x11, 0x00


	//----- nvinfo : EIATTR_KPARAM_INFO
	.align		4
.L_9:
        /*0018*/ 	.byte	0x04, 0x17
        /*001a*/ 	.short	(.L_11 - .L_10)
.L_10:
        /*001c*/ 	.word	0x00000000
        /*0020*/ 	.short	0x0005
        /*0022*/ 	.short	0x0020
        /*0024*/ 	.byte	0x00, 0xf0, 0x11, 0x00


	//----- nvinfo : EIATTR_KPARAM_INFO
	.align		4
.L_11:
        /*0028*/ 	.byte	0x04, 0x17
        /*002a*/ 	.short	(.L_13 - .L_12)
.L_12:
        /*002c*/ 	.word	0x00000000
        /*0030*/ 	.short	0x0004
        /*0032*/ 	.short	0x001c
        /*0034*/ 	.byte	0x00, 0xf0, 0x11, 0x00


	//----- nvinfo : EIATTR_KPARAM_INFO
	.align		4
.L_13:
        /*0038*/ 	.byte	0x04, 0x17
        /*003a*/ 	.short	(.L_15 - .L_14)
.L_14:
        /*003c*/ 	.word	0x00000000
        /*0040*/ 	.short	0x0003
        /*0042*/ 	.short	0x0018
        /*0044*/ 	.byte	0x00, 0xf0, 0x11, 0x00


	//----- nvinfo : EIATTR_KPARAM_INFO
	.align		4
.L_15:
        /*0048*/ 	.byte	0x04, 0x17
        /*004a*/ 	.short	(.L_17 - .L_16)
.L_16:
        /*004c*/ 	.word	0x00000000
        /*0050*/ 	.short	0x0002
        /*0052*/ 	.short	0x0010
        /*0054*/ 	.byte	0x00, 0xf5, 0x21, 0x00


	//----- nvinfo : EIATTR_KPARAM_INFO
	.align		4
.L_17:
        /*0058*/ 	.byte	0x04, 0x17
        /*005a*/ 	.short	(.L_19 - .L_18)
.L_18:
        /*005c*/ 	.word	0x00000000
        /*0060*/ 	.short	0x0001
        /*0062*/ 	.short	0x0008
        /*0064*/ 	.byte	0x00, 0xf5, 0x21, 0x00


	//----- nvinfo : EIATTR_KPARAM_INFO
	.align		4
.L_19:
        /*0068*/ 	.byte	0x04, 0x17
        /*006a*/ 	.short	(.L_21 - .L_20)
.L_20:
        /*006c*/ 	.word	0x00000000
        /*0070*/ 	.short	0x0000
        /*0072*/ 	.short	0x0000
        /*0074*/ 	.byte	0x00, 0xf5, 0x21, 0x00


	//----- nvinfo : EIATTR_SPARSE_MMA_MASK
	.align		4
.L_21:
        /*0078*/ 	.byte	0x03, 0x50
        /*007a*/ 	.short	0x0000


	//----- nvinfo : EIATTR_MAXREG_COUNT
	.align		4
        /*007c*/ 	.byte	0x03, 0x1b
        /*007e*/ 	.short	0x00ff


	//----- nvinfo : EIATTR_NUM_BARRIERS
	.align		4
        /*0080*/ 	.byte	0x02, 0x4c
        /*0082*/ 	.byte	0x01
	.zero		1


	//----- nvinfo : EIATTR_MERCURY_ISA_VERSION
	.align		4
        /*0084*/ 	.byte	0x03, 0x5f
        /*0086*/ 	.short	0x0101


	//----- nvinfo : EIATTR_VRC_CTA_INIT_COUNT
	.align		4
        /*0088*/ 	.byte	0x02, 0x4a
	.zero		1
	.zero		1


	//----- nvinfo : EIATTR_EXIT_INSTR_OFFSETS
	.align		4
        /*008c*/ 	.byte	0x04, 0x1c
        /*008e*/ 	.short	(.L_23 - .L_22)


	//   ....[0]....
.L_22:
        /*0090*/ 	.word	0x00000b80


	//   ....[1]....
        /*0094*/ 	.word	0x00000bd0


	//----- nvinfo : EIATTR_CBANK_PARAM_SIZE
	.align		4
.L_23:
        /*0098*/ 	.byte	0x03, 0x19
        /*009a*/ 	.short	0x0028


	//----- nvinfo : EIATTR_PARAM_CBANK
	.align		4
        /*009c*/ 	.byte	0x04, 0x0a
        /*009e*/ 	.short	(.L_25 - .L_24)
	.align		4
.L_24:
        /*00a0*/ 	.word	index@(.nv.constant0._Z23MatrixMulKernel_col_majPdS_S_iiii)
        /*00a4*/ 	.short	0x0380
        /*00a6*/ 	.short	0x0028


	//----- nvinfo : EIATTR_SW_WAR
	.align		4
.L_25:
        /*00a8*/ 	.byte	0x04, 0x36
        /*00aa*/ 	.short	(.L_27 - .L_26)
.L_26:
        /*00ac*/ 	.word	0x00000008
.L_27:


//--------------------- .nv.callgraph             --------------------------
	.section	.nv.callgraph,"",@"SHT_CUDA_CALLGRAPH"
	.align	4
	.sectionentsize	8
	.align		4
        /*0000*/ 	.word	0x00000000
	.align		4
        /*0004*/ 	.word	0xffffffff
	.align		4
        /*0008*/ 	.word	0x00000000
	.align		4
        /*000c*/ 	.word	0xfffffffe
	.align		4
        /*0010*/ 	.word	0x00000000
	.align		4
        /*0014*/ 	.word	0xfffffffd
	.align		4
        /*0018*/ 	.word	0x00000000
	.align		4
        /*001c*/ 	.word	0xfffffffc


//--------------------- .text._Z23MatrixMulKernel_col_majPdS_S_iiii --------------------------
	.section	.text._Z23MatrixMulKernel_col_majPdS_S_iiii,"ax",@progbits
	.align	128
        .global         _Z23MatrixMulKernel_col_majPdS_S_iiii
        .type           _Z23MatrixMulKernel_col_majPdS_S_iiii,@function
        .size           _Z23MatrixMulKernel_col_majPdS_S_iiii,(.L_x_8 - _Z23MatrixMulKernel_col_majPdS_S_iiii)
        .other          _Z23MatrixMulKernel_col_majPdS_S_iiii,@"STO_CUDA_ENTRY STV_DEFAULT"
_Z23MatrixMulKernel_col_majPdS_S_iiii:
.text._Z23MatrixMulKernel_col_majPdS_S_iiii:
[----:B------:R-:W-:Y:S08]  /*0000*/  LDC R1, c[0x0][0x37c] ;  /* 0x0000df00ff017b82 */ /* 0x000ff00000000800 */
[----:B------:R-:W0:Y:S01]  /*0010*/  LDC.64 R8, c[0x0][0x3a0] ;  /* 0x0000e800ff087b82 */ /* 0x000e220000000a00 */
[----:B------:R-:W1:Y:S01]  /*0020*/  LDCU.64 UR8, c[0x0][0x358] ;  /* 0x00006b00ff0877ac */ /* 0x000e620008000a00 */
[----:B------:R-:W-:-:S06]  /*0030*/  CS2R R16, SRZ ;  /* 0x0000000000107805 */ /* 0x000fcc000001ff00 */
[----:B------:R-:W-:Y:S08]  /*0040*/  S2UR UR4, SR_CTAID.X ;  /* 0x00000000000479c3 */ /* 0x000ff00000002500 */
[----:B------:R-:W2:Y:S01]  /*0050*/  S2UR UR5, SR_CTAID.Y ;  /* 0x00000000000579c3 */ /* 0x000ea20000002600 */
[----:B0-----:R-:W-:-:S04]  /*0060*/  IABS R5, R9 ;  /* 0x0000000900057213 */ /* 0x001fc80000000000 */
[----:B------:R-:W0:Y:S08]  /*0070*/  I2F.RP R0, R5 ;  /* 0x0000000500007306 */ /* 0x000e300000209400 */
[----:B0-----:R-:W0:Y:S02]  /*0080*/  MUFU.RCP R0, R0 ;  /* 0x0000000000007308 */ /* 0x001e240000001000 */
[----:B0-----:R-:W-:-:S06]  /*0090*/  VIADD R2, R0, 0xffffffe ;  /* 0x0ffffffe00027836 */ /* 0x001fcc0000000000 */
[----:B------:R0:W3:Y:S02]  /*00a0*/  F2I.FTZ.U32.TRUNC.NTZ R3, R2 ;  /* 0x0000000200037305 */ /* 0x0000e4000021f000 */
[----:B0-----:R-:W-:Y:S02]  /*00b0*/  HFMA2 R2, -RZ, RZ, 0, 0 ;  /* 0x00000000ff027431 */ /* 0x001fe400000001ff */
[----:B---3--:R-:W-:-:S04]  /*00c0*/  IMAD.MOV R4, RZ, RZ, -R3 ;  /* 0x000000ffff047224 */ /* 0x008fc800078e0a03 */
[----:B------:R-:W-:Y:S01]  /*00d0*/  IMAD R7, R4, R5, RZ ;  /* 0x0000000504077224 */ /* 0x000fe200078e02ff */
[----:B------:R-:W-:Y:S02]  /*00e0*/  IABS R4, R8 ;  /* 0x0000000800047213 */ /* 0x000fe40000000000 */
[----:B------:R-:W-:Y:S01]  /*00f0*/  LOP3.LUT R8, R8, R9, RZ, 0x3c, !PT ;  /* 0x0000000908087212 */ /* 0x000fe200078e3cff */
[----:B------:R-:W-:Y:S02]  /*0100*/  IMAD.HI.U32 R3, R3, R7, R2 ;  /* 0x0000000703037227 */ /* 0x000fe400078e0002 */
[----:B------:R-:W0:Y:S01]  /*0110*/  S2R R2, SR_TID.X ;  /* 0x0000000000027919 */ /* 0x000e220000002100 */
[----:B------:R-:W-:-:S03]  /*0120*/  ISETP.GE.AND P1, PT, R8, RZ, PT ;  /* 0x000000ff0800720c */ /* 0x000fc60003f26270 */
[----:B------:R-:W-:-:S04]  /*0130*/  IMAD.HI.U32 R3, R3, R4, RZ ;  /* 0x0000000403037227 */ /* 0x000fc800078e00ff */
[----:B------:R-:W-:-:S04]  /*0140*/  IMAD.MOV R0, RZ, RZ, -R3 ;  /* 0x000000ffff007224 */ /* 0x000fc800078e0a03 */
[----:B------:R-:W-:-:S05]  /*0150*/  IMAD R0, R5, R0, R4 ;  /* 0x0000000005007224 */ /* 0x000fca00078e0204 */
[----:B------:R-:W-:-:S13]  /*0160*/  ISETP.GT.U32.AND P2, PT, R5, R0, PT ;  /* 0x000000000500720c */ /* 0x000fda0003f44070 */
[----:B------:R-:W-:Y:S01]  /*0170*/  @!P2 IMAD.IADD R0, R0, 0x1, -R5 ;  /* 0x000000010000a824 */ /* 0x000fe200078e0a05 */
[----:B------:R-:W-:Y:S02]  /*0180*/  @!P2 IADD3 R3, PT, PT, R3, 0x1, RZ ;  /* 0x000000010303a810 */ /* 0x000fe40007ffe0ff */
[----:B------:R-:W-:Y:S02]  /*0190*/  ISETP.NE.AND P2, PT, R9, RZ, PT ;  /* 0x000000ff0900720c */ /* 0x000fe40003f45270 */
[----:B------:R-:W-:Y:S02]  /*01a0*/  ISETP.GE.U32.AND P0, PT, R0, R5, PT ;  /* 0x000000050000720c */ /* 0x000fe40003f06070 */
[----:B------:R-:W2:Y:S01]  /*01b0*/  S2R R0, SR_TID.Y ;  /* 0x0000000000007919 */ /* 0x000ea20000002200 */
[----:B------:R-:W2:Y:S08]  /*01c0*/  LDC R5, c[0x0][0x364] ;  /* 0x0000d900ff057b82 */ /* 0x000eb00000000800 */
[----:B------:R-:W0:Y:S02]  /*01d0*/  LDC R7, c[0x0][0x360] ;  /* 0x0000d800ff077b82 */ /* 0x000e240000000800 */
[----:B------:R-:W-:-:S04]  /*01e0*/  @P0 VIADD R3, R3, 0x1 ;  /* 0x0000000103030836 */ /* 0x000fc80000000000 */
[----:B------:R-:W-:Y:S01]  /*01f0*/  @!P1 IMAD.MOV R3, RZ, RZ, -R3 ;  /* 0x000000ffff039224 */ /* 0x000fe200078e0a03 */
[----:B------:R-:W-:-:S04]  /*0200*/  @!P2 LOP3.LUT R3, RZ, R9, RZ, 0x33, !PT ;  /* 0x00000009ff03a212 */ /* 0x000fc800078e33ff */
[----:B------:R-:W-:Y:S01]  /*0210*/  ISETP.GE.AND P0, PT, R3, 0x1, PT ;  /* 0x000000010300780c */ /* 0x000fe20003f06270 */
[----:B--2---:R-:W-:Y:S02]  /*0220*/  IMAD R5, R5, UR5, R0 ;  /* 0x0000000505057c24 */ /* 0x004fe4000f8e0200 */
[----:B0-----:R-:W-:-:S10]  /*0230*/  IMAD R4, R7, UR4, R2 ;  /* 0x0000000407047c24 */ /* 0x001fd4000f8e0202 */
[----:B-1----:R-:W-:Y:S05]  /*0240*/  @!P0 BRA `(.L_x_0) ;  /* 0x0000000800408947 */ /* 0x002fea0003800000 */
[----:B------:R-:W0:Y:S01]  /*0250*/  S2UR UR5, SR_CgaCtaId ;  /* 0x00000000000579c3 */ /* 0x000e220000008800 */
[----:B------:R-:W-:Y:S01]  /*0260*/  UMOV UR4, 0x400 ;  /* 0x0000040000047882 */ /* 0x000fe20000000000 */
[CC--:B------:R-:W-:Y:S01]  /*0270*/  IMAD R8, R9.reuse, R9.reuse, RZ ;  /* 0x0000000909087224 */ /* 0x0c0fe200078e02ff */
[C---:B------:R-:W-:Y:S01]  /*0280*/  LOP3.LUT R6, R9.reuse, 0x7, RZ, 0xc0, !PT ;  /* 0x0000000709067812 */ /* 0x040fe200078ec0ff */
[----:B------:R-:W-:Y:S01]  /*0290*/  IMAD R7, R0, R9, RZ ;  /* 0x0000000900077224 */ /* 0x000fe200078e02ff */
[----:B------:R-:W-:Y:S02]  /*02a0*/  CS2R R16, SRZ ;  /* 0x0000000000107805 */ /* 0x000fe4000001ff00 */
[----:B------:R-:W-:Y:S02]  /*02b0*/  SHF.L.U32 R11, R8, 0x3, RZ ;  /* 0x00000003080b7819 */ /* 0x000fe400000006ff */
[C---:B------:R-:W-:Y:S02]  /*02c0*/  LOP3.LUT R8, R9.reuse, 0x3, RZ, 0xc0, !PT ;  /* 0x0000000309087812 */ /* 0x040fe400078ec0ff */
[----:B------:R-:W-:Y:S01]  /*02d0*/  LOP3.LUT R9, R9, 0x7ffffff8, RZ, 0xc0, !PT ;  /* 0x7ffffff809097812 */ /* 0x000fe200078ec0ff */
[----:B------:R-:W-:-:S04]  /*02e0*/  IMAD R20, R2, 0x8, R11 ;  /* 0x0000000802147824 */ /* 0x000fc800078e020b */
[----:B------:R-:W-:Y:S01]  /*02f0*/  IMAD.MOV R10, RZ, RZ, -R9 ;  /* 0x000000ffff0a7224 */ /* 0x000fe200078e0a09 */
[----:B0-----:R-:W-:-:S06]  /*0300*/  ULEA UR4, UR5, UR4, 0x18 ;  /* 0x0000000405047291 */ /* 0x001fcc000f8ec0ff */
[----:B------:R-:W-:Y:S01]  /*0310*/  LEA R21, R7, UR4, 0x3 ;  /* 0x0000000407157c11 */ /* 0x000fe2000f8e18ff */
[----:B------:R-:W-:Y:S01]  /*0320*/  VIADD R20, R20, UR4 ;  /* 0x0000000414147c36 */ /* 0x000fe20008000000 */
[----:B------:R-:W-:Y:S01]  /*0330*/  IADD3 R11, PT, PT, R11, UR4, RZ ;  /* 0x000000040b0b7c10 */ /* 0x000fe2000fffe0ff */
[----:B------:R-:W-:Y:S02]  /*0340*/  UMOV UR4, URZ ;  /* 0x000000ff00047c82 */ /* 0x000fe40008000000 */
[----:B------:R-:W-:-:S07]  /*0350*/  VIADD R21, R21, 0x20 ;  /* 0x0000002015157836 */ /* 0x000fce0000000000 */
.L_x_6:
[----:B0-----:R-:W0:Y:S01]  /*0360*/  LDC.64 R12, c[0x0][0x3a0] ;  /* 0x0000e800ff0c7b82 */ /* 0x001e220000000a00 */
[----:B------:R-:W1:Y:S01]  /*0370*/  LDCU UR5, c[0x0][0x398] ;  /* 0x00007300ff0577ac */ /* 0x000e620008000800 */
[----:B------:R-:W-:Y:S01]  /*0380*/  CS2R R24, SRZ ;  /* 0x0000000000187805 */ /* 0x000fe2000001ff00 */
[----:B------:R-:W2:Y:S01]  /*0390*/  LDCU UR6, c[0x0][0x39c] ;  /* 0x00007380ff0677ac */ /* 0x000ea20008000800 */
[C---:B0-----:R-:W-:Y:S02]  /*03a0*/  IMAD R19, R13.reuse, UR4, R2 ;  /* 0x000000040d137c24 */ /* 0x041fe4000f8e0202 */
[----:B------:R-:W-:-:S03]  /*03b0*/  IMAD R27, R13, UR4, R0 ;  /* 0x000000040d1b7c24 */ /* 0x000fc6000f8e0200 */
[-C--:B------:R-:W-:Y:S02]  /*03c0*/  ISETP.GE.AND P0, PT, R19, R12.reuse, PT ;  /* 0x0000000c1300720c */ /* 0x080fe40003f06270 */
[----:B------:R-:W-:Y:S02]  /*03d0*/  ISETP.GE.AND P1, PT, R27, R12, PT ;  /* 0x0000000c1b00720c */ /* 0x000fe40003f26270 */
[----:B-1----:R-:W-:Y:S02]  /*03e0*/  ISETP.GE.OR P0, PT, R5, UR5, P0 ;  /* 0x0000000505007c0c */ /* 0x002fe40008706670 */
[----:B--2---:R-:W-:-:S11]  /*03f0*/  ISETP.GE.OR P1, PT, R4, UR6, P1 ;  /* 0x0000000604007c0c */ /* 0x004fd60008f26670 */
[----:B------:R-:W0:Y:S01]  /*0400*/  @!P0 LDC.64 R22, c[0x0][0x380] ;  /* 0x0000e000ff168b82 */ /* 0x000e220000000a00 */
[----:B------:R-:W-:Y:S02]  /*0410*/  @!P0 IMAD R19, R5, R12, R19 ;  /* 0x0000000c05138224 */ /* 0x000fe400078e0213 */
[----:B------:R-:W-:-:S05]  /*0420*/  @!P1 IMAD R27, R27, UR6, R4 ;  /* 0x000000061b1b9c24 */ /* 0x000fca000f8e0204 */
[----:B------:R-:W1:Y:S01]  /*0430*/  @!P1 LDC.64 R14, c[0x0][0x388] ;  /* 0x0000e200ff0e9b82 */ /* 0x000e620000000a00 */
[----:B0-----:R-:W-:Y:S01]  /*0440*/  @!P0 IMAD.WIDE R22, R19, 0x8, R22 ;  /* 0x0000000813168825 */ /* 0x001fe200078e0216 */
[----:B------:R-:W-:-:S04]  /*0450*/  CS2R R18, SRZ ;  /* 0x0000000000127805 */ /* 0x000fc8000001ff00 */
[----:B------:R-:W2:Y:S01]  /*0460*/  @!P0 LDG.E.64 R24, desc[UR8][R22.64] ;  /* 0x0000000816188981 */ /* 0x000ea2000c1e1b00 */
[----:B-1----:R-:W-:-:S05]  /*0470*/  @!P1 IMAD.WIDE R14, R27, 0x8, R14 ;  /* 0x000000081b0e9825 */ /* 0x002fca00078e020e */
[----:B------:R-:W3:Y:S01]  /*0480*/  @!P1 LDG.E.64 R18, desc[UR8][R14.64] ;  /* 0x000000080e129981 */ /* 0x000ee2000c1e1b00 */
[----:B------:R-:W0:Y:S01]  /*0490*/  S2UR UR6, SR_CgaCtaId ;  /* 0x00000000000679c3 */ /* 0x000e220000008800 */
[----:B------:R-:W-:Y:S01]  /*04a0*/  UMOV UR5, 0x400 ;  /* 0x0000040000057882 */ /* 0x000fe20000000000 */
[----:B------:R-:W-:Y:S02]  /*04b0*/  ISETP.GE.AND P1, PT, R13, 0x1, PT ;  /* 0x000000010d00780c */ /* 0x000fe40003f26270 */
[----:B------:R-:W-:Y:S01]  /*04c0*/  IADD3 R12, PT, PT, R7, R2, RZ ;  /* 0x00000002070c7210 */ /* 0x000fe20007ffe0ff */
[----:B------:R-:W-:-:S04]  /*04d0*/  UIADD3 UR4, UPT, UPT, UR4, 0x1, URZ ;  /* 0x0000000104047890 */ /* 0x000fc8000fffe0ff */
[----:B------:R-:W-:Y:S02]  /*04e0*/  IMAD R29, R12, 0x8, R11 ;  /* 0x000000080c1d7824 */ /* 0x000fe400078e020b */
[----:B------:R-:W-:Y:S01]  /*04f0*/  ISETP.NE.AND P0, PT, R3, UR4, PT ;  /* 0x0000000403007c0c */ /* 0x000fe2000bf05270 */
[----:B0-----:R-:W-:-:S06]  /*0500*/  ULEA UR5, UR6, UR5, 0x18 ;  /* 0x0000000506057291 */ /* 0x001fcc000f8ec0ff */
[----:B------:R-:W-:-:S05]  /*0510*/  LEA R27, R12, UR5, 0x3 ;  /* 0x000000050c1b7c11 */ /* 0x000fca000f8e18ff */
[----:B--2---:R0:W-:Y:S04]  /*0520*/  STS.64 [R27], R24 ;  /* 0x000000181b007388 */ /* 0x0041e80000000a00 */
[----:B---3--:R0:W-:Y:S01]  /*0530*/  STS.64 [R29], R18 ;  /* 0x000000121d007388 */ /* 0x0081e20000000a00 */
[----:B------:R-:W-:Y:S06]  /*0540*/  BAR.SYNC.DEFER_BLOCKING 0x0 ;  /* 0x0000000000007b1d */ /* 0x000fec0000010000 */
[----:B------:R-:W-:Y:S05]  /*0550*/  @!P1 BRA `(.L_x_1) ;  /* 0x0000000400749947 */ /* 0x000fea0003800000 */
[----:B------:R-:W-:Y:S01]  /*0560*/  ISETP.GE.U32.AND P1, PT, R13, 0x8, PT ;  /* 0x000000080d00780c */ /* 0x000fe20003f26070 */
[----:B------:R-:W-:-:S12]  /*0570*/  IMAD.MOV.U32 R12, RZ, RZ, RZ ;  /* 0x000000ffff0c7224 */ /* 0x000fd800078e00ff */
[----:B------:R-:W-:Y:S05]  /*0580*/  @!P1 BRA `(.L_x_2) ;  /* 0x0000000000a09947 */ /* 0x000fea0003800000 */
[----:B------:R-:W-:Y:S01]  /*0590*/  MOV R23, R21 ;  /* 0x0000001500177202 */ /* 0x000fe20000000f00 */
[----:B------:R-:W-:Y:S02]  /*05a0*/  IMAD.MOV.U32 R12, RZ, RZ, R20 ;  /* 0x000000ffff0c7224 */ /* 0x000fe400078e0014 */
[----:B------:R-:W-:-:S07]  /*05b0*/  IMAD.MOV.U32 R22, RZ, RZ, R10 ;  /* 0x000000ffff167224 */ /* 0x000fce00078e000a */
.L_x_3:
[----:B------:R-:W-:Y:S01]  /*05c0*/  LDS.64 R14, [R23+-0x20] ;  /* 0xffffe000170e7984 */ /* 0x000fe20000000a00 */
[C---:B------:R-:W-:Y:S01]  /*05d0*/  LEA R26, R13.reuse, R12, 0x3 ;  /* 0x0000000c0d1a7211 */ /* 0x040fe200078e18ff */
[----:B------:R-:W-:Y:S02]  /*05e0*/  VIADD R22, R22, 0x8 ;  /* 0x0000000816167836 */ /* 0x000fe40000000000 */
[----:B0-----:R0:W1:Y:S02]  /*05f0*/  LDS.64 R18, [R12] ;  /* 0x000000000c127984 */ /* 0x0010640000000a00 */
[----:B------:R-:W-:Y:S01]  /*0600*/  IMAD R24, R13, 0x8, R26 ;  /* 0x000000080d187824 */ /* 0x000fe200078e021a */
[----:B------:R-:W-:-:S03]  /*0610*/  ISETP.NE.AND P1, PT, R22, RZ, PT ;  /* 0x000000ff1600720c */ /* 0x000fc60003f25270 */
[C---:B------:R-:W-:Y:S02]  /*0620*/  IMAD R25, R13.reuse, 0x8, R24 ;  /* 0x000000080d197824 */ /* 0x040fe400078e0218 */
[----:B0-----:R-:W-:-:S03]  /*0630*/  IMAD R12, R13, 0x40, R12 ;  /* 0x000000400d0c7824 */ /* 0x001fc600078e020c */
[C---:B------:R-:W-:Y:S01]  /*0640*/  LEA R28, R13.reuse, R25, 0x3 ;  /* 0x000000190d1c7211 */ /* 0x040fe200078e18ff */
[----:B-1----:R-:W-:Y:S01]  /*0650*/  DFMA R18, R14, R18, R16 ;  /* 0x000000120e12722b */ /* 0x002fe20000000010 */
[----:B------:R-:W-:Y:S04]  /*0660*/  LDS.64 R14, [R23+-0x18] ;  /* 0xffffe800170e7984 */ /* 0x000fe80000000a00 */
[----:B------:R0:W1:Y:S02]  /*0670*/  LDS.64 R16, [R26] ;  /* 0x000000001a107984 */ /* 0x0000640000000a00 */
[C---:B0-----:R-:W-:Y:S01]  /*0680*/  IMAD R26, R13.reuse, 0x8, R28 ;  /* 0x000000080d1a7824 */ /* 0x041fe200078e021c */
[----:B-1----:R-:W-:Y:S01]  /*0690*/  DFMA R16, R14, R16, R18 ;  /* 0x000000100e10722b */ /* 0x002fe20000000012 */
[----:B------:R-:W-:Y:S04]  /*06a0*/  LDS.64 R14, [R23+-0x10] ;  /* 0xfffff000170e7984 */ /* 0x000fe80000000a00 */
[----:B------:R0:W1:Y:S02]  /*06b0*/  LDS.64 R18, [R24] ;  /* 0x0000000018127984 */ /* 0x0000640000000a00 */
[C---:B0-----:R-:W-:Y:S01]  /*06c0*/  IMAD R24, R13.reuse, 0x8, R26 ;  /* 0x000000080d187824 */ /* 0x041fe200078e021a */
[----:B-1----:R-:W-:Y:S01]  /*06d0*/  DFMA R18, R14, R18, R16 ;  /* 0x000000120e12722b */ /* 0x002fe20000000010 */
[----:B------:R-:W-:Y:S04]  /*06e0*/  LDS.64 R14, [R23+-0x8] ;  /* 0xfffff800170e7984 */ /* 0x000fe80000000a00 */
[----:B------:R0:W1:Y:S02]  /*06f0*/  LDS.64 R16, [R25] ;  /* 0x0000000019107984 */ /* 0x0000640000000a00 */
[----:B0-----:R-:W-:Y:S01]  /*0700*/  LEA R25, R13, R24, 0x3 ;  /* 0x000000180d197211 */ /* 0x001fe200078e18ff */
[----:B-1----:R-:W-:Y:S01]  /*0710*/  DFMA R16, R14, R16, R18 ;  /* 0x000000100e10722b */ /* 0x002fe20000000012 */
[----:B------:R-:W-:Y:S04]  /*0720*/  LDS.64 R14, [R23] ;  /* 0x00000000170e7984 */ /* 0x000fe80000000a00 */
[----:B------:R-:W0:Y:S03]  /*0730*/  LDS.64 R18, [R28] ;  /* 0x000000001c127984 */ /* 0x000e260000000a00 */
[----:B0-----:R-:W-:Y:S01]  /*0740*/  DFMA R18, R14, R18, R16 ;  /* 0x000000120e12722b */ /* 0x001fe20000000010 */
[----:B------:R-:W-:Y:S04]  /*0750*/  LDS.64 R14, [R23+0x8] ;  /* 0x00000800170e7984 */ /* 0x000fe80000000a00 */
[----:B------:R-:W0:Y:S03]  /*0760*/  LDS.64 R16, [R26] ;  /* 0x000000001a107984 */ /* 0x000e260000000a00 */
[----:B0-----:R-:W-:Y:S01]  /*0770*/  DFMA R14, R14, R16, R18 ;  /* 0x000000100e0e722b */ /* 0x001fe20000000012 */
[----:B------:R-:W-:Y:S04]  /*0780*/  LDS.64 R16, [R23+0x10] ;  /* 0x0000100017107984 */ /* 0x000fe80000000a00 */
[----:B------:R-:W0:Y:S03]  /*0790*/  LDS.64 R18, [R24] ;  /* 0x0000000018127984 */ /* 0x000e260000000a00 */
[----:B0-----:R-:W-:-:S02]  /*07a0*/  DFMA R18, R16, R18, R14 ;  /* 0x000000121012722b */ /* 0x001fc4000000000e */
[----:B------:R0:W-:Y:S04]  /*07b0*/  LDS.64 R14, [R23+0x18] ;  /* 0x00001800170e7984 */ /* 0x0001e80000000a00 */
[----:B------:R-:W1:Y:S01]  /*07c0*/  LDS.64 R16, [R25] ;  /* 0x0000000019107984 */ /* 0x000e620000000a00 */
[----:B0-----:R-:W-:Y:S01]  /*07d0*/  IADD3 R23, PT, PT, R23, 0x40, RZ ;  /* 0x0000004017177810 */ /* 0x001fe20007ffe0ff */
[----:B-1----:R-:W-:Y:S01]  /*07e0*/  DFMA R16, R14, R16, R18 ;  /* 0x000000100e10722b */ /* 0x002fe20000000012 */
[----:B------:R-:W-:Y:S10]  /*07f0*/  @P1 BRA `(.L_x_3) ;  /* 0xfffffffc00701947 */ /* 0x000ff4000383ffff */
[----:B------:R-:W-:-:S07]  /*0800*/  IMAD.MOV.U32 R12, RZ, RZ, R9 ;  /* 0x000000ffff0c7224 */ /* 0x000fce00078e0009 */
.L_x_2:
[----:B------:R-:W-:-:S13]  /*0810*/  ISETP.NE.AND P1, PT, R6, RZ, PT ;  /* 0x000000ff0600720c */ /* 0x000fda0003f25270 */
[----:B------:R-:W-:Y:S05]  /*0820*/  @!P1 BRA `(.L_x_1) ;  /* 0x0000000000c09947 */ /* 0x000fea0003800000 */
[----:B------:R-:W-:Y:S01]  /*0830*/  VIADD R14, R6, 0xffffffff ;  /* 0xffffffff060e7836 */ /* 0x000fe20000000000 */
[----:B------:R-:W-:-:S04]  /*0840*/  ISETP.NE.AND P2, PT, R8, RZ, PT ;  /* 0x000000ff0800720c */ /* 0x000fc80003f45270 */
[----:B------:R-:W-:-:S13]  /*0850*/  ISETP.GE.U32.AND P1, PT, R14, 0x3, PT ;  /* 0x000000030e00780c */ /* 0x000fda0003f26070 */
[----:B------:R-:W-:Y:S05]  /*0860*/  @!P1 BRA `(.L_x_4) ;  /* 0x0000000000509947 */ /* 0x000fea0003800000 */
[----:B------:R-:W-:Y:S01]  /*0870*/  IADD3 R26, PT, PT, R7, R12, RZ ;  /* 0x0000000c071a7210 */ /* 0x000fe20007ffe0ff */
[C---:B------:R-:W-:Y:S02]  /*0880*/  IMAD R14, R12.reuse, R13, R2 ;  /* 0x0000000d0c0e7224 */ /* 0x040fe400078e0202 */
[----:B------:R-:W-:Y:S01]  /*0890*/  VIADD R12, R12, 0x4 ;  /* 0x000000040c0c7836 */ /* 0x000fe20000000000 */
[----:B------:R-:W-:Y:S01]  /*08a0*/  LEA R26, R26, UR5, 0x3 ;  /* 0x000000051a1a7c11 */ /* 0x000fe2000f8e18ff */
[----:B------:R-:W-:-:S04]  /*08b0*/  IMAD R28, R14, 0x8, R11 ;  /* 0x000000080e1c7824 */ /* 0x000fc800078e020b */
[----:B0-----:R-:W-:Y:S01]  /*08c0*/  LDS.64 R18, [R26] ;  /* 0x000000001a127984 */ /* 0x001fe20000000a00 */
[----:B------:R-:W-:-:S03]  /*08d0*/  IMAD R27, R13, 0x8, R28 ;  /* 0x000000080d1b7824 */ /* 0x000fc600078e021c */
[----:B------:R-:W0:Y:S02]  /*08e0*/  LDS.64 R14, [R28] ;  /* 0x000000001c0e7984 */ /* 0x000e240000000a00 */
[----:B------:R-:W-:Y:S02]  /*08f0*/  LEA R29, R13, R27, 0x3 ;  /* 0x0000001b0d1d7211 */ /* 0x000fe400078e18ff */
[----:B------:R-:W-:Y:S04]  /*0900*/  LDS.64 R24, [R27] ;  /* 0x000000001b187984 */ /* 0x000fe80000000a00 */
[----:B------:R-:W-:Y:S01]  /*0910*/  LDS.64 R22, [R26+0x10] ;  /* 0x000010001a167984 */ /* 0x000fe20000000a00 */
[----:B0-----:R-:W-:-:S03]  /*0920*/  DFMA R16, R18, R14, R16 ;  /* 0x0000000e1210722b */ /* 0x001fc60000000010 */
[----:B------:R-:W0:Y:S04]  /*0930*/  LDS.64 R14, [R26+0x8] ;  /* 0x000008001a0e7984 */ /* 0x000e280000000a00 */
[----:B------:R-:W1:Y:S01]  /*0940*/  LDS.64 R18, [R29] ;  /* 0x000000001d127984 */ /* 0x000e620000000a00 */
[----:B0-----:R-:W-:Y:S01]  /*0950*/  DFMA R24, R14, R24, R16 ;  /* 0x000000180e18722b */ /* 0x001fe20000000010 */
[----:B------:R-:W-:Y:S02]  /*0960*/  IMAD R16, R13, 0x8, R29 ;  /* 0x000000080d107824 */ /* 0x000fe400078e021d */
[----:B------:R-:W-:Y:S04]  /*0970*/  LDS.64 R14, [R26+0x18] ;  /* 0x000018001a0e7984 */ /* 0x000fe80000000a00 */
[----:B------:R-:W0:Y:S01]  /*0980*/  LDS.64 R16, [R16] ;  /* 0x0000000010107984 */ /* 0x000e220000000a00 */
[----:B-1----:R-:W-:-:S08]  /*0990*/  DFMA R18, R22, R18, R24 ;  /* 0x000000121612722b */ /* 0x002fd00000000018 */
[----:B0-----:R-:W-:-:S11]  /*09a0*/  DFMA R16, R14, R16, R18 ;  /* 0x000000100e10722b */ /* 0x001fd60000000012 */
.L_x_4:
[----:B------:R-:W-:Y:S05]  /*09b0*/  @!P2 BRA `(.L_x_1) ;  /* 0x00000000005ca947 */ /* 0x000fea0003800000 */
[----:B------:R-:W-:Y:S02]  /*09c0*/  ISETP.NE.AND P1, PT, R8, 0x1, PT ;  /* 0x000000010800780c */ /* 0x000fe40003f25270 */
[----:B------:R-:W-:-:S11]  /*09d0*/  LOP3.LUT P2, RZ, R13, 0x1, RZ, 0xc0, !PT ;  /* 0x000000010dff7812 */ /* 0x000fd6000784c0ff */
[----:B------:R-:W-:Y:S05]  /*09e0*/  @!P1 BRA `(.L_x_5) ;  /* 0x0000000000309947 */ /* 0x000fea0003800000 */
[----:B------:R-:W-:Y:S01]  /*09f0*/  IADD3 R14, PT, PT, R7, R12, RZ ;  /* 0x0000000c070e7210 */ /* 0x000fe20007ffe0ff */
[C---:B0-----:R-:W-:Y:S01]  /*0a00*/  IMAD R18, R12.reuse, R13, R2 ;  /* 0x0000000d0c127224 */ /* 0x041fe200078e0202 */
[----:B------:R-:W-:Y:S02]  /*0a10*/  IADD3 R12, PT, PT, R12, 0x2, RZ ;  /* 0x000000020c0c7810 */ /* 0x000fe40007ffe0ff */
[----:B------:R-:W-:Y:S01]  /*0a20*/  LEA R26, R14, UR5, 0x3 ;  /* 0x000000050e1a7c11 */ /* 0x000fe2000f8e18ff */
[----:B------:R-:W-:-:S04]  /*0a30*/  IMAD R28, R18, 0x8, R11 ;  /* 0x00000008121c7824 */ /* 0x000fc800078e020b */
[----:B------:R-:W-:Y:S01]  /*0a40*/  LDS.64 R24, [R26] ;  /* 0x000000001a187984 */ /* 0x000fe20000000a00 */
[----:B------:R-:W-:-:S03]  /*0a50*/  IMAD R14, R13, 0x8, R28 ;  /* 0x000000080d0e7824 */ /* 0x000fc600078e021c */
[----:B------:R-:W0:Y:S04]  /*0a60*/  LDS.64 R22, [R28] ;  /* 0x000000001c167984 */ /* 0x000e280000000a00 */
[----:B------:R-:W-:Y:S04]  /*0a70*/  LDS.64 R18, [R26+0x8] ;  /* 0x000008001a127984 */ /* 0x000fe80000000a00 */
[----:B------:R-:W1:Y:S01]  /*0a80*/  LDS.64 R14, [R14] ;  /* 0x000000000e0e7984 */ /* 0x000e620000000a00 */
[----:B0-----:R-:W-:-:S08]  /*0a90*/  DFMA R16, R24, R22, R16 ;  /* 0x000000161810722b */ /* 0x001fd00000000010 */
[----:B-1----:R-:W-:-:S11]  /*0aa0*/  DFMA R16, R18, R14, R16 ;  /* 0x0000000e1210722b */ /* 0x002fd60000000010 */
.L_x_5:
[----:B------:R-:W-:Y:S05]  /*0ab0*/  @!P2 BRA `(.L_x_1) ;  /* 0x00000000001ca947 */ /* 0x000fea0003800000 */
[----:B0-----:R-:W-:Y:S02]  /*0ac0*/  IMAD R18, R12, R13, R2 ;  /* 0x0000000d0c127224 */ /* 0x001fe400078e0202 */
[----:B------:R-:W-:-:S05]  /*0ad0*/  IMAD.IADD R12, R7, 0x1, R12 ;  /* 0x00000001070c7824 */ /* 0x000fca00078e020c */
[----:B------:R-:W-:Y:S02]  /*0ae0*/  LEA R14, R12, UR5, 0x3 ;  /* 0x000000050c0e7c11 */ /* 0x000fe4000f8e18ff */
[----:B------:R-:W-:-:S04]  /*0af0*/  LEA R12, R18, R11, 0x3 ;  /* 0x0000000b120c7211 */ /* 0x000fc800078e18ff */
[----:B------:R-:W-:Y:S04]  /*0b00*/  LDS.64 R14, [R14] ;  /* 0x000000000e0e7984 */ /* 0x000fe80000000a00 */
[----:B------:R-:W0:Y:S02]  /*0b10*/  LDS.64 R12, [R12] ;  /* 0x000000000c0c7984 */ /* 0x000e240000000a00 */
[----:B0-----:R-:W-:-:S11]  /*0b20*/  DFMA R16, R14, R12, R16 ;  /* 0x0000000c0e10722b */ /* 0x001fd60000000010 */
.L_x_1:
[----:B------:R-:W-:Y:S06]  /*0b30*/  BAR.SYNC.DEFER_BLOCKING 0x0 ;  /* 0x0000000000007b1d */ /* 0x000fec0000010000 */
[----:B------:R-:W-:Y:S05]  /*0b40*/  @P0 BRA `(.L_x_6) ;  /* 0xfffffff800040947 */ /* 0x000fea000383ffff */
.L_x_0:
[----:B------:R-:W1:Y:S02]  /*0b50*/  LDCU.64 UR4, c[0x0][0x398] ;  /* 0x00007300ff0477ac */ /* 0x000e640008000a00 */
[----:B-1----:R-:W-:-:S04]  /*0b60*/  ISETP.GE.AND P0, PT, R4, UR5, PT ;  /* 0x0000000504007c0c */ /* 0x002fc8000bf06270 */
[----:B------:R-:W-:-:S13]  /*0b70*/  ISETP.GE.OR P0, PT, R5, UR4, P0 ;  /* 0x0000000405007c0c */ /* 0x000fda0008706670 */
[----:B------:R-:W-:Y:S05]  /*0b80*/  @P0 EXIT ;  /* 0x000000000000094d */ /* 0x000fea0003800000 */
[----:B------:R-:W1:Y:S01]  /*0b90*/  LDC.64 R2, c[0x0][0x390] ;  /* 0x0000e400ff027b82 */ /* 0x000e620000000a00 */
[----:B------:R-:W-:-:S04]  /*0ba0*/  IMAD R5, R5, UR5, R4 ;  /* 0x0000000505057c24 */ /* 0x000fc8000f8e0204 */
[----:B-1----:R-:W-:-:S05]  /*0bb0*/  IMAD.WIDE R2, R5, 0x8, R2 ;  /* 0x0000000805027825 */ /* 0x002fca00078e0202 */
[----:B------:R-:W-:Y:S01]  /*0bc0*/  STG.E.64 desc[UR8][R2.64], R16 ;  /* 0x0000001002007986 */ /* 0x000fe2000c101b08 */
[----:B------:R-:W-:Y:S05]  /*0bd0*/  EXIT ;  /* 0x000000000000794d */ /* 0x000fea0003800000 */
.L_x_7:
[----:B------:R-:W-:-:S00]  /*0be0*/  BRA `(.L_x_7) ;  /* 0xfffffffc00fc7947 */ /* 0x000fc0000383ffff */
[----:B------:R-:W-:-:S00]  /*0bf0*/  NOP ;  /* 0x0000000000007918 */ /* 0x000fc00000000000 */
        /* <DEDUP_REMOVED lines=8> */
.L_x_8:


//--------------------- .nv.shared._Z23MatrixMulKernel_col_majPdS_S_iiii --------------------------
	.section	.nv.shared._Z23MatrixMulKernel_col_majPdS_S_iiii,"aw",@nobits
	.sectionflags	@""
	.align	16
	.zero		1024


//--------------------- .nv.shared.reserved.0     --------------------------
	.section	.nv.shared.reserved.0,"aw",@nobits
	.weak		__nv_reservedSMEM_offset_0_alias
	.size		__nv_reservedSMEM_offset_0_alias, 0, 64
	.other		__nv_reservedSMEM_offset_0_alias,@"STO_CUDA_RESERVED_SHARED STV_DEFAULT"
__nv_reservedSMEM_offset_0_alias:
	.zero		0
	.zero		64


//--------------------- .nv.constant0._Z23MatrixMulKernel_col_majPdS_S_iiii --------------------------
	.section	.nv.constant0._Z23MatrixMulKernel_col_majPdS_S_iiii,"a",@progbits
	.sectionflags	@""
	.align	4
.nv.constant0._Z23MatrixMulKernel_col_majPdS_S_iiii:
	.zero		936


//--------------------- SYMBOLS --------------------------

	.type		.nv.reservedSmem.offset0,@object
	.size		.nv.reservedSmem.offset0,0x4
	.type		.nv.reservedSmem.cap,@object
	.size		.nv.reservedSmem.cap,0x4
